//
// Generated by NVIDIA NVVM Compiler
//
// Compiler Build ID: CL-36424714
// Cuda compilation tools, release 13.0, V13.0.88
// Based on NVVM 20.0.0
//

.version 9.0
.target sm_100
.address_size 64

	// .globl	_Z11hello_worldv
.extern .func  (.param .b32 func_retval0) vprintf
(
	.param .b64 vprintf_param_0,
	.param .b64 vprintf_param_1
)
;
.global .align 1 .b8 $str[33] = {72, 101, 108, 108, 111, 32, 87, 111, 114, 108, 100, 32, 98, 108, 111, 99, 61, 37, 105, 32, 116, 104, 114, 101, 97, 100, 32, 61, 32, 37, 105, 10};

.visible .entry _Z11hello_worldv()
{
	.local .align 8 .b8 	__local_depot0[8];
	.reg .b64 	%SP;
	.reg .b64 	%SPL;
	.reg .b32 	%r<5>;
	.reg .b64 	%rd<5>;

	mov.u64 	%SPL, __local_depot0;
	cvta.local.u64 	%SP, %SPL;
	add.u64 	%rd1, %SP, 0;
	add.u64 	%rd2, %SPL, 0;
	mov.u32 	%r1, %ctaid.x;
	mov.u32 	%r2, %tid.x;
	st.local.v2.u32 	[%rd2], {%r1, %r2};
	mov.u64 	%rd3, $str;
	cvta.global.u64 	%rd4, %rd3;
	{ // callseq 0, 0
	.param .b64 param0;
	st.param.b64 	[param0], %rd4;
	.param .b64 param1;
	st.param.b64 	[param1], %rd1;
	.param .b32 retval0;
	call.uni (retval0), 
	vprintf, 
	(
	param0, 
	param1
	);
	ld.param.b32 	%r3, [retval0];
	} // callseq 0
	ret;

}


// ===== COMPILED SASS (sm_100) =====

	.target	sm_100

	.elftype	@"ET_EXEC"


//--------------------- .note.nv.tkinfo           --------------------------
	.section	.note.nv.tkinfo,"",@"SHT_NOTE"
	.sectionflags	@"SHF_NOTE_NV_TKINFO"
	.tkinfo
        /*0018*/ 	.word	0x00000002
        /*0030*/ 	.string	""
        /*0030*/ 	.string	"ptxas"
        /*0030*/ 	.string	"Cuda compilation tools, release 13.0, V13.0.88"
        /*0030*/ 	.string	"Build cuda_13.0.r13.0/compiler.36424714_0"
        /*0030*/ 	.string	"-arch sm_100 -m 64 "



//--------------------- .note.nv.cuinfo           --------------------------
	.section	.note.nv.cuinfo,"",@"SHT_NOTE"
	.sectionflags	@"SHF_NOTE_NV_CUINFO"
        /*0018*/ 	.short	0x0002
        /*001a*/ 	.short	0x0064
        /*001c*/ 	.short	0x0082
	.zero		2


//--------------------- .nv.info                  --------------------------
	.section	.nv.info,"",@"SHT_CUDA_INFO"
	.align	4


	//----- nvinfo : EIATTR_REGCOUNT
	.align		4
        /*0000*/ 	.byte	0x04, 0x2f
        /*0002*/ 	.short	(.L_2 - .L_1)
	.align		4
.L_1:
        /*0004*/ 	.word	index@(_Z11hello_worldv)
        /*0008*/ 	.word	0x00000018


	//----- nvinfo : EIATTR_FRAME_SIZE
	.align		4
.L_2:
        /*000c*/ 	.byte	0x04, 0x11
        /*000e*/ 	.short	(.L_4 - .L_3)
	.align		4
.L_3:
        /*0010*/ 	.word	index@(_Z11hello_worldv)
        /*0014*/ 	.word	0x00000008


	//----- nvinfo : EIATTR_MIN_STACK_SIZE
	.align		4
.L_4:
        /*0018*/ 	.byte	0x04, 0x12
        /*001a*/ 	.short	(.L_6 - .L_5)
	.align		4
.L_5:
        /*001c*/ 	.word	index@(_Z11hello_worldv)
        /*0020*/ 	.word	0x00000008
.L_6:


//--------------------- .nv.compat                --------------------------
	.section	.nv.compat,"",@"SHT_CUDA_COMPAT_INFO"
	.align	4
        /*0000*/ 	.byte	0x02, 0x09, 0x00, 0x00, 0x02, 0x02, 0x01, 0x00, 0x02, 0x05, 0x05, 0x00, 0x03, 0x07, 0x01, 0x01
        /*0010*/ 	.byte	0x02, 0x03, 0x00, 0x00, 0x02, 0x06, 0x01, 0x00, 0x04, 0x0b, 0x08, 0x00, 0x09, 0x00, 0x00, 0x00
        /*0020*/ 	.byte	0x00, 0x00, 0x00, 0x00


//--------------------- .nv.info._Z11hello_worldv --------------------------
	.section	.nv.info._Z11hello_worldv,"",@"SHT_CUDA_INFO"
	.sectionflags	@""
	.align	4


	//----- nvinfo : EIATTR_CUDA_API_VERSION
	.align		4
        /*0000*/ 	.byte	0x04, 0x37
        /*0002*/ 	.short	(.L_8 - .L_7)
.L_7:
        /*0004*/ 	.word	0x00000082


	//----- nvinfo : EIATTR_SPARSE_MMA_MASK
	.align		4
.L_8:
        /*0008*/ 	.byte	0x03, 0x50
        /*000a*/ 	.short	0x0000


	//----- nvinfo : EIATTR_MAXREG_COUNT
	.align		4
        /*000c*/ 	.byte	0x03, 0x1b
        /*000e*/ 	.short	0x00ff


	//----- nvinfo : EIATTR_EXTERNS
	.align		4
        /*0010*/ 	.byte	0x04, 0x0f
        /*0012*/ 	.short	(.L_10 - .L_9)


	//   ....[0]....
	.align		4
.L_9:
        /*0014*/ 	.word	index@(vprintf)


	//----- nvinfo : EIATTR_MERCURY_ISA_VERSION
	.align		4
.L_10:
        /*0018*/ 	.byte	0x03, 0x5f
        /*001a*/ 	.short	0x0101


	//----- nvinfo : EIATTR_VRC_CTA_INIT_COUNT
	.align		4
        /*001c*/ 	.byte	0x02, 0x4a
	.zero		1
	.zero		1


	//----- nvinfo : EIATTR_SYSCALL_OFFSETS
	.align		4
        /*0020*/ 	.byte	0x04, 0x46
        /*0022*/ 	.short	(.L_12 - .L_11)


	//   ....[0]....
.L_11:
        /*0024*/ 	.word	0x000000f0


	//----- nvinfo : EIATTR_EXIT_INSTR_OFFSETS
	.align		4
.L_12:
        /*0028*/ 	.byte	0x04, 0x1c
        /*002a*/ 	.short	(.L_14 - .L_13)


	//   ....[0]....
.L_13:
        /*002c*/ 	.word	0x00000100


	//----- nvinfo : EIATTR_SW_WAR
	.align		4
.L_14:
        /*0030*/ 	.byte	0x04, 0x36
        /*0032*/ 	.short	(.L_16 - .L_15)
.L_15:
        /*0034*/ 	.word	0x00000008
.L_16:


//--------------------- .nv.callgraph             --------------------------
	.section	.nv.callgraph,"",@"SHT_CUDA_CALLGRAPH"
	.align	4
	.sectionentsize	8
	.align		4
        /*0000*/ 	.word	0x00000000
	.align		4
        /*0004*/ 	.word	0xffffffff
	.align		4
        /*0008*/ 	.word	index@(_Z11hello_worldv)
	.align		4
        /*000c*/ 	.word	index@(vprintf)
	.align		4
        /*0010*/ 	.word	0x00000000
	.align		4
        /*0014*/ 	.word	0xfffffffe
	.align		4
        /*0018*/ 	.word	0x00000000
	.align		4
        /*001c*/ 	.word	0xfffffffd
	.align		4
        /*0020*/ 	.word	0x00000000
	.align		4
        /*0024*/ 	.word	0xfffffffc


//--------------------- .nv.constant4             --------------------------
	.section	.nv.constant4,"a",@progbits
	.align	8
	.align		8
.nv.constant4:
        /*0000*/ 	.dword	vprintf
	.align		8
        /*0008*/ 	.dword	$str


//--------------------- .text._Z11hello_worldv    --------------------------
	.section	.text._Z11hello_worldv,"ax",@progbits
	.align	128
        .global         _Z11hello_worldv
        .type           _Z11hello_worldv,@function
        .size           _Z11hello_worldv,(.L_x_2 - _Z11hello_worldv)
        .other          _Z11hello_worldv,@"STO_CUDA_ENTRY STV_DEFAULT"
_Z11hello_worldv:
.text._Z11hello_worldv:
[----:B------:R-:W0:Y:S01]  /*0000*/  LDC R1, c[0x0][0x37c] ;  /* 0x0000df00ff017b82 */ /* 0x000e220000000800 */
[----:B------:R-:W1:Y:S01]  /*0010*/  S2R R8, SR_CTAID.X ;  /* 0x0000000000087919 */ /* 0x000e620000002500 */
[----:B0-----:R-:W-:Y:S01]  /*0020*/  VIADD R1, R1, 0xfffffff8 ;  /* 0xfffffff801017836 */ /* 0x001fe20000000000 */
[----:B------:R-:W-:Y:S01]  /*0030*/  MOV R0, 0x0 ;  /* 0x0000000000007802 */ /* 0x000fe20000000f00 */
[----:B------:R-:W0:Y:S01]  /*0040*/  LDCU UR4, c[0x0][0x2f8] ;  /* 0x00005f00ff0477ac */ /* 0x000e220008000800 */
[----:B------:R-:W1:Y:S03]  /*0050*/  S2R R9, SR_TID.X ;  /* 0x0000000000097919 */ /* 0x000e660000002100 */
[----:B------:R2:W3:Y:S01]  /*0060*/  LDC.64 R2, c[0x4][R0] ;  /* 0x0100000000027b82 */ /* 0x0004e20000000a00 */
[----:B------:R-:W4:Y:S01]  /*0070*/  LDCU.64 UR6, c[0x4][0x8] ;  /* 0x01000100ff0677ac */ /* 0x000f220008000a00 */
[----:B------:R-:W5:Y:S01]  /*0080*/  LDCU UR5, c[0x0][0x2fc] ;  /* 0x00005f80ff0577ac */ /* 0x000f620008000800 */
[----:B0-----:R-:W-:Y:S01]  /*0090*/  IADD3 R6, P0, PT, R1, UR4, RZ ;  /* 0x0000000401067c10 */ /* 0x001fe2000ff1e0ff */
[----:B----4-:R-:W-:Y:S01]  /*00a0*/  IMAD.U32 R4, RZ, RZ, UR6 ;  /* 0x00000006ff047e24 */ /* 0x010fe2000f8e00ff */
[----:B------:R-:W-:-:S03]  /*00b0*/  MOV R5, UR7 ;  /* 0x0000000700057c02 */ /* 0x000fc60008000f00 */
[----:B-----5:R-:W-:Y:S01]  /*00c0*/  IMAD.X R7, RZ, RZ, UR5, P0 ;  /* 0x00000005ff077e24 */ /* 0x020fe200080e06ff */
[----:B-1----:R2:W-:Y:S07]  /*00d0*/  STL.64 [R1], R8 ;  /* 0x0000000801007387 */ /* 0x0025ee0000100a00 */
[----:B------:R-:W-:-:S07]  /*00e0*/  LEPC R20, `(.L_x_0) ;  /* 0x000000001014794e */ /* 0x000fce0000000000 */
[----:B--23--:R-:W-:Y:S05]  /*00f0*/  CALL.ABS.NOINC R2 ;  /* 0x0000000002007343 */ /* 0x00cfea0003c00000 */
.L_x_0:
[----:B------:R-:W-:Y:S05]  /*0100*/  EXIT ;  /* 0x000000000000794d */ /* 0x000fea0003800000 */
.L_x_1:
[----:B------:R-:W-:-:S00]  /*0110*/  BRA `(.L_x_1) ;  /* 0xfffffffc00fc7947 */ /* 0x000fc0000383ffff */
[----:B------:R-:W-:-:S00]  /*0120*/  NOP ;  /* 0x0000000000007918 */ /* 0x000fc00000000000 */
        /* <DEDUP_REMOVED lines=13> */
.L_x_2:


//--------------------- .nv.global.init           --------------------------
	.section	.nv.global.init,"aw",@progbits
.nv.global.init:
	.type		$str,@object
	.size		$str,(.L_0 - $str)
$str:
        /*0000*/ 	.byte	0x48, 0x65, 0x6c, 0x6c, 0x6f, 0x20, 0x57, 0x6f, 0x72, 0x6c, 0x64, 0x20, 0x62, 0x6c, 0x6f, 0x63
        /*0010*/ 	.byte	0x3d, 0x25, 0x69, 0x20, 0x74, 0x68, 0x72, 0x65, 0x61, 0x64, 0x20, 0x3d, 0x20, 0x25, 0x69, 0x0a
        /*0020*/ 	.byte	0x00
.L_0:


//--------------------- .nv.shared.reserved.0     --------------------------
	.section	.nv.shared.reserved.0,"aw",@nobits
	.weak		__nv_reservedSMEM_offset_0_alias
	.size		__nv_reservedSMEM_offset_0_alias, 0, 64
	.other		__nv_reservedSMEM_offset_0_alias,@"STO_CUDA_RESERVED_SHARED STV_DEFAULT"
__nv_reservedSMEM_offset_0_alias:
	.zero		0
	.zero		64


//--------------------- .nv.constant0._Z11hello_worldv --------------------------
	.section	.nv.constant0._Z11hello_worldv,"a",@progbits
	.sectionflags	@""
	.align	4
.nv.constant0._Z11hello_worldv:
	.zero		896


//--------------------- SYMBOLS --------------------------

	.type		.nv.reservedSmem.offset0,@object
	.size		.nv.reservedSmem.offset0,0x4
	.type		vprintf,@function
